//
// Generated by NVIDIA NVVM Compiler
//
// Compiler Build ID: CL-36424714
// Cuda compilation tools, release 13.0, V13.0.88
// Based on NVVM 20.0.0
//

.version 9.0
.target sm_100
.address_size 64

	// .globl	_Z9tiled_addPfS_S_i

.visible .entry _Z9tiled_addPfS_S_i(
	.param .u64 .ptr .align 1 _Z9tiled_addPfS_S_i_param_0,
	.param .u64 .ptr .align 1 _Z9tiled_addPfS_S_i_param_1,
	.param .u64 .ptr .align 1 _Z9tiled_addPfS_S_i_param_2,
	.param .u32 _Z9tiled_addPfS_S_i_param_3
)
{
	.reg .pred 	%p<7>;
	.reg .b32 	%r<31>;
	.reg .b32 	%f<16>;
	.reg .b64 	%rd<25>;

	ld.param.u64 	%rd4, [_Z9tiled_addPfS_S_i_param_0];
	ld.param.u64 	%rd5, [_Z9tiled_addPfS_S_i_param_1];
	ld.param.u64 	%rd6, [_Z9tiled_addPfS_S_i_param_2];
	ld.param.u32 	%r12, [_Z9tiled_addPfS_S_i_param_3];
	cvta.to.global.u64 	%rd1, %rd6;
	cvta.to.global.u64 	%rd2, %rd5;
	cvta.to.global.u64 	%rd3, %rd4;
	mov.u32 	%r13, %ctaid.x;
	mov.u32 	%r14, %ntid.x;
	mov.u32 	%r15, %tid.x;
	mad.lo.s32 	%r29, %r13, %r14, %r15;
	mov.u32 	%r16, %nctaid.x;
	mul.lo.s32 	%r2, %r14, %r16;
	setp.ge.s32 	%p1, %r29, %r12;
	@%p1 bra 	$L__BB0_7;
	add.s32 	%r17, %r29, %r2;
	max.s32 	%r18, %r12, %r17;
	setp.lt.s32 	%p2, %r17, %r12;
	selp.u32 	%r19, 1, 0, %p2;
	add.s32 	%r20, %r17, %r19;
	sub.s32 	%r21, %r18, %r20;
	div.u32 	%r22, %r21, %r2;
	add.s32 	%r3, %r22, %r19;
	and.b32  	%r23, %r3, 3;
	setp.eq.s32 	%p3, %r23, 3;
	@%p3 bra 	$L__BB0_4;
	add.s32 	%r24, %r3, 1;
	and.b32  	%r25, %r24, 3;
	neg.s32 	%r27, %r25;
$L__BB0_3:
	.pragma "nounroll";
	mul.wide.s32 	%rd7, %r29, 4;
	add.s64 	%rd8, %rd1, %rd7;
	add.s64 	%rd9, %rd2, %rd7;
	add.s64 	%rd10, %rd3, %rd7;
	ld.global.f32 	%f1, [%rd10];
	ld.global.f32 	%f2, [%rd9];
	add.f32 	%f3, %f1, %f2;
	st.global.f32 	[%rd8], %f3;
	add.s32 	%r29, %r29, %r2;
	add.s32 	%r27, %r27, 1;
	setp.ne.s32 	%p4, %r27, 0;
	@%p4 bra 	$L__BB0_3;
$L__BB0_4:
	setp.lt.u32 	%p5, %r3, 3;
	@%p5 bra 	$L__BB0_7;
	mul.wide.s32 	%rd15, %r2, 4;
	shl.b32 	%r26, %r2, 2;
$L__BB0_6:
	mul.wide.s32 	%rd11, %r29, 4;
	add.s64 	%rd12, %rd3, %rd11;
	ld.global.f32 	%f4, [%rd12];
	add.s64 	%rd13, %rd2, %rd11;
	ld.global.f32 	%f5, [%rd13];
	add.f32 	%f6, %f4, %f5;
	add.s64 	%rd14, %rd1, %rd11;
	st.global.f32 	[%rd14], %f6;
	add.s64 	%rd16, %rd12, %rd15;
	ld.global.f32 	%f7, [%rd16];
	add.s64 	%rd17, %rd13, %rd15;
	ld.global.f32 	%f8, [%rd17];
	add.f32 	%f9, %f7, %f8;
	add.s64 	%rd18, %rd14, %rd15;
	st.global.f32 	[%rd18], %f9;
	add.s64 	%rd19, %rd16, %rd15;
	ld.global.f32 	%f10, [%rd19];
	add.s64 	%rd20, %rd17, %rd15;
	ld.global.f32 	%f11, [%rd20];
	add.f32 	%f12, %f10, %f11;
	add.s64 	%rd21, %rd18, %rd15;
	st.global.f32 	[%rd21], %f12;
	add.s64 	%rd22, %rd19, %rd15;
	ld.global.f32 	%f13, [%rd22];
	add.s64 	%rd23, %rd20, %rd15;
	ld.global.f32 	%f14, [%rd23];
	add.f32 	%f15, %f13, %f14;
	add.s64 	%rd24, %rd21, %rd15;
	st.global.f32 	[%rd24], %f15;
	add.s32 	%r29, %r26, %r29;
	setp.lt.s32 	%p6, %r29, %r12;
	@%p6 bra 	$L__BB0_6;
$L__BB0_7:
	ret;

}


// ===== COMPILED SASS (sm_100) =====

	.target	sm_100

	.elftype	@"ET_EXEC"


//--------------------- .note.nv.tkinfo           --------------------------
	.section	.note.nv.tkinfo,"",@"SHT_NOTE"
	.sectionflags	@"SHF_NOTE_NV_TKINFO"
	.tkinfo
        /*0018*/ 	.word	0x00000002
        /*0030*/ 	.string	""
        /*0030*/ 	.string	"ptxas"
        /*0030*/ 	.string	"Cuda compilation tools, release 13.0, V13.0.88"
        /*0030*/ 	.string	"Build cuda_13.0.r13.0/compiler.36424714_0"
        /*0030*/ 	.string	"-arch sm_100 -m 64 "



//--------------------- .note.nv.cuinfo           --------------------------
	.section	.note.nv.cuinfo,"",@"SHT_NOTE"
	.sectionflags	@"SHF_NOTE_NV_CUINFO"
        /*0018*/ 	.short	0x0002
        /*001a*/ 	.short	0x0064
        /*001c*/ 	.short	0x0082
	.zero		2


//--------------------- .nv.info                  --------------------------
	.section	.nv.info,"",@"SHT_CUDA_INFO"
	.align	4


	//----- nvinfo : EIATTR_REGCOUNT
	.align		4
        /*0000*/ 	.byte	0x04, 0x2f
        /*0002*/ 	.short	(.L_1 - .L_0)
	.align		4
.L_0:
        /*0004*/ 	.word	index@(_Z9tiled_addPfS_S_i)
        /*0008*/ 	.word	0x0000001a


	//----- nvinfo : EIATTR_FRAME_SIZE
	.align		4
.L_1:
        /*000c*/ 	.byte	0x04, 0x11
        /*000e*/ 	.short	(.L_3 - .L_2)
	.align		4
.L_2:
        /*0010*/ 	.word	index@(_Z9tiled_addPfS_S_i)
        /*0014*/ 	.word	0x00000000


	//----- nvinfo : EIATTR_MIN_STACK_SIZE
	.align		4
.L_3:
        /*0018*/ 	.byte	0x04, 0x12
        /*001a*/ 	.short	(.L_5 - .L_4)
	.align		4
.L_4:
        /*001c*/ 	.word	index@(_Z9tiled_addPfS_S_i)
        /*0020*/ 	.word	0x00000000
.L_5:


//--------------------- .nv.compat                --------------------------
	.section	.nv.compat,"",@"SHT_CUDA_COMPAT_INFO"
	.align	4
        /*0000*/ 	.byte	0x02, 0x09, 0x00, 0x00, 0x02, 0x02, 0x01, 0x00, 0x02, 0x05, 0x05, 0x00, 0x03, 0x07, 0x01, 0x01
        /*0010*/ 	.byte	0x02, 0x03, 0x00, 0x00, 0x02, 0x06, 0x01, 0x00, 0x04, 0x0b, 0x08, 0x00, 0x09, 0x00, 0x00, 0x00
        /*0020*/ 	.byte	0x00, 0x00, 0x00, 0x00


//--------------------- .nv.info._Z9tiled_addPfS_S_i --------------------------
	.section	.nv.info._Z9tiled_addPfS_S_i,"",@"SHT_CUDA_INFO"
	.sectionflags	@""
	.align	4


	//----- nvinfo : EIATTR_CUDA_API_VERSION
	.align		4
        /*0000*/ 	.byte	0x04, 0x37
        /*0002*/ 	.short	(.L_7 - .L_6)
.L_6:
        /*0004*/ 	.word	0x00000082


	//----- nvinfo : EIATTR_KPARAM_INFO
	.align		4
.L_7:
        /*0008*/ 	.byte	0x04, 0x17
        /*000a*/ 	.short	(.L_9 - .L_8)
.L_8:
        /*000c*/ 	.word	0x00000000
        /*0010*/ 	.short	0x0003
        /*0012*/ 	.short	0x0018
        /*0014*/ 	.byte	0x00, 0xf0, 0x11, 0x00


	//----- nvinfo : EIATTR_KPARAM_INFO
	.align		4
.L_9:
        /*0018*/ 	.byte	0x04, 0x17
        /*001a*/ 	.short	(.L_11 - .L_10)
.L_10:
        /*001c*/ 	.word	0x00000000
        /*0020*/ 	.short	0x0002
        /*0022*/ 	.short	0x0010
        /*0024*/ 	.byte	0x00, 0xf5, 0x21, 0x00


	//----- nvinfo : EIATTR_KPARAM_INFO
	.align		4
.L_11:
        /*0028*/ 	.byte	0x04, 0x17
        /*002a*/ 	.short	(.L_13 - .L_12)
.L_12:
        /*002c*/ 	.word	0x00000000
        /*0030*/ 	.short	0x0001
        /*0032*/ 	.short	0x0008
        /*0034*/ 	.byte	0x00, 0xf5, 0x21, 0x00


	//----- nvinfo : EIATTR_KPARAM_INFO
	.align		4
.L_13:
        /*0038*/ 	.byte	0x04, 0x17
        /*003a*/ 	.short	(.L_15 - .L_14)
.L_14:
        /*003c*/ 	.word	0x00000000
        /*0040*/ 	.short	0x0000
        /*0042*/ 	.short	0x0000
        /*0044*/ 	.byte	0x00, 0xf5, 0x21, 0x00


	//----- nvinfo : EIATTR_SPARSE_MMA_MASK
	.align		4
.L_15:
        /*0048*/ 	.byte	0x03, 0x50
        /*004a*/ 	.short	0x0000


	//----- nvinfo : EIATTR_MAXREG_COUNT
	.align		4
        /*004c*/ 	.byte	0x03, 0x1b
        /*004e*/ 	.short	0x00ff


	//----- nvinfo : EIATTR_MERCURY_ISA_VERSION
	.align		4
        /*0050*/ 	.byte	0x03, 0x5f
        /*0052*/ 	.short	0x0101


	//----- nvinfo : EIATTR_VRC_CTA_INIT_COUNT
	.align		4
        /*0054*/ 	.byte	0x02, 0x4a
	.zero		1
	.zero		1


	//----- nvinfo : EIATTR_EXIT_INSTR_OFFSETS
	.align		4
        /*0058*/ 	.byte	0x04, 0x1c
        /*005a*/ 	.short	(.L_17 - .L_16)


	//   ....[0]....
.L_16:
        /*005c*/ 	.word	0x00000090


	//   ....[1]....
        /*0060*/ 	.word	0x000003a0


	//   ....[2]....
        /*0064*/ 	.word	0x000005d0


	//----- nvinfo : EIATTR_CRS_STACK_SIZE
	.align		4
.L_17:
        /*0068*/ 	.byte	0x04, 0x1e
        /*006a*/ 	.short	(.L_19 - .L_18)
.L_18:
        /*006c*/ 	.word	0x00000000


	//----- nvinfo : EIATTR_CBANK_PARAM_SIZE
	.align		4
.L_19:
        /*0070*/ 	.byte	0x03, 0x19
        /*0072*/ 	.short	0x001c


	//----- nvinfo : EIATTR_PARAM_CBANK
	.align		4
        /*0074*/ 	.byte	0x04, 0x0a
        /*0076*/ 	.short	(.L_21 - .L_20)
	.align		4
.L_20:
        /*0078*/ 	.word	index@(.nv.constant0._Z9tiled_addPfS_S_i)
        /*007c*/ 	.short	0x0380
        /*007e*/ 	.short	0x001c


	//----- nvinfo : EIATTR_SW_WAR
	.align		4
.L_21:
        /*0080*/ 	.byte	0x04, 0x36
        /*0082*/ 	.short	(.L_23 - .L_22)
.L_22:
        /*0084*/ 	.word	0x00000008
.L_23:


//--------------------- .nv.callgraph             --------------------------
	.section	.nv.callgraph,"",@"SHT_CUDA_CALLGRAPH"
	.align	4
	.sectionentsize	8
	.align		4
        /*0000*/ 	.word	0x00000000
	.align		4
        /*0004*/ 	.word	0xffffffff
	.align		4
        /*0008*/ 	.word	0x00000000
	.align		4
        /*000c*/ 	.word	0xfffffffe
	.align		4
        /*0010*/ 	.word	0x00000000
	.align		4
        /*0014*/ 	.word	0xfffffffd
	.align		4
        /*0018*/ 	.word	0x00000000
	.align		4
        /*001c*/ 	.word	0xfffffffc


//--------------------- .text._Z9tiled_addPfS_S_i --------------------------
	.section	.text._Z9tiled_addPfS_S_i,"ax",@progbits
	.align	128
        .global         _Z9tiled_addPfS_S_i
        .type           _Z9tiled_addPfS_S_i,@function
        .size           _Z9tiled_addPfS_S_i,(.L_x_5 - _Z9tiled_addPfS_S_i)
        .other          _Z9tiled_addPfS_S_i,@"STO_CUDA_ENTRY STV_DEFAULT"
_Z9tiled_addPfS_S_i:
.text._Z9tiled_addPfS_S_i:
[----:B------:R-:W-:Y:S01]  /*0000*/  LDC R1, c[0x0][0x37c] ;  /* 0x0000df00ff017b82 */ /* 0x000fe20000000800 */
[----:B------:R-:W0:Y:S07]  /*0010*/  S2R R3, SR_TID.X ;  /* 0x0000000000037919 */ /* 0x000e2e0000002100 */
[----:B------:R-:W0:Y:S01]  /*0020*/  S2UR UR4, SR_CTAID.X ;  /* 0x00000000000479c3 */ /* 0x000e220000002500 */
[----:B------:R-:W1:Y:S07]  /*0030*/  LDCU UR6, c[0x0][0x398] ;  /* 0x00007300ff0677ac */ /* 0x000e6e0008000800 */
[----:B------:R-:W0:Y:S01]  /*0040*/  LDC R0, c[0x0][0x360] ;  /* 0x0000d800ff007b82 */ /* 0x000e220000000800 */
[----:B------:R-:W2:Y:S01]  /*0050*/  LDCU UR5, c[0x0][0x370] ;  /* 0x00006e00ff0577ac */ /* 0x000ea20008000800 */
[----:B0-----:R-:W-:-:S02]  /*0060*/  IMAD R3, R0, UR4, R3 ;  /* 0x0000000400037c24 */ /* 0x001fc4000f8e0203 */
[----:B--2---:R-:W-:-:S03]  /*0070*/  IMAD R0, R0, UR5, RZ ;  /* 0x0000000500007c24 */ /* 0x004fc6000f8e02ff */
[----:B-1----:R-:W-:-:S13]  /*0080*/  ISETP.GE.AND P0, PT, R3, UR6, PT ;  /* 0x0000000603007c0c */ /* 0x002fda000bf06270 */
[----:B------:R-:W-:Y:S05]  /*0090*/  @P0 EXIT ;  /* 0x000000000000094d */ /* 0x000fea0003800000 */
[----:B------:R-:W0:Y:S01]  /*00a0*/  I2F.U32.RP R8, R0 ;  /* 0x0000000000087306 */ /* 0x000e220000209000 */
[----:B------:R-:W-:Y:S01]  /*00b0*/  IADD3 R2, PT, PT, R0, R3, RZ ;  /* 0x0000000300027210 */ /* 0x000fe20007ffe0ff */
[----:B------:R-:W1:Y:S01]  /*00c0*/  LDCU.64 UR4, c[0x0][0x358] ;  /* 0x00006b00ff0477ac */ /* 0x000e620008000a00 */
[----:B------:R-:W-:Y:S01]  /*00d0*/  IADD3 R9, PT, PT, RZ, -R0, RZ ;  /* 0x80000000ff097210 */ /* 0x000fe20007ffe0ff */
[----:B------:R-:W-:Y:S01]  /*00e0*/  BSSY.RECONVERGENT B0, `(.L_x_0) ;  /* 0x000002b000007945 */ /* 0x000fe20003800200 */
[C---:B------:R-:W-:Y:S02]  /*00f0*/  ISETP.GE.AND P0, PT, R2.reuse, UR6, PT ;  /* 0x0000000602007c0c */ /* 0x040fe4000bf06270 */
[----:B------:R-:W-:Y:S02]  /*0100*/  VIMNMX R7, PT, PT, R2, UR6, !PT ;  /* 0x0000000602077c48 */ /* 0x000fe4000ffe0100 */
[----:B------:R-:W-:Y:S02]  /*0110*/  SEL R6, RZ, 0x1, P0 ;  /* 0x00000001ff067807 */ /* 0x000fe40000000000 */
[----:B------:R-:W-:-:S02]  /*0120*/  ISETP.NE.U32.AND P2, PT, R0, RZ, PT ;  /* 0x000000ff0000720c */ /* 0x000fc40003f45070 */
[----:B------:R-:W-:Y:S01]  /*0130*/  IADD3 R7, PT, PT, R7, -R2, -R6 ;  /* 0x8000000207077210 */ /* 0x000fe20007ffe806 */
[----:B0-----:R-:W0:Y:S02]  /*0140*/  MUFU.RCP R8, R8 ;  /* 0x0000000800087308 */ /* 0x001e240000001000 */
[----:B0-----:R-:W-:-:S06]  /*0150*/  IADD3 R4, PT, PT, R8, 0xffffffe, RZ ;  /* 0x0ffffffe08047810 */ /* 0x001fcc0007ffe0ff */
[----:B------:R0:W2:Y:S02]  /*0160*/  F2I.FTZ.U32.TRUNC.NTZ R5, R4 ;  /* 0x0000000400057305 */ /* 0x0000a4000021f000 */
[----:B0-----:R-:W-:Y:S02]  /*0170*/  HFMA2 R4, -RZ, RZ, 0, 0 ;  /* 0x00000000ff047431 */ /* 0x001fe400000001ff */
[----:B--2---:R-:W-:-:S04]  /*0180*/  IMAD R9, R9, R5, RZ ;  /* 0x0000000509097224 */ /* 0x004fc800078e02ff */
[----:B------:R-:W-:-:S06]  /*0190*/  IMAD.HI.U32 R8, R5, R9, R4 ;  /* 0x0000000905087227 */ /* 0x000fcc00078e0004 */
[----:B------:R-:W-:-:S05]  /*01a0*/  IMAD.HI.U32 R5, R8, R7, RZ ;  /* 0x0000000708057227 */ /* 0x000fca00078e00ff */
[----:B------:R-:W-:-:S05]  /*01b0*/  IADD3 R2, PT, PT, -R5, RZ, RZ ;  /* 0x000000ff05027210 */ /* 0x000fca0007ffe1ff */
[----:B------:R-:W-:-:S05]  /*01c0*/  IMAD R7, R0, R2, R7 ;  /* 0x0000000200077224 */ /* 0x000fca00078e0207 */
[----:B------:R-:W-:-:S13]  /*01d0*/  ISETP.GE.U32.AND P0, PT, R7, R0, PT ;  /* 0x000000000700720c */ /* 0x000fda0003f06070 */
[----:B------:R-:W-:Y:S02]  /*01e0*/  @P0 IADD3 R7, PT, PT, -R0, R7, RZ ;  /* 0x0000000700070210 */ /* 0x000fe40007ffe1ff */
[----:B------:R-:W-:Y:S02]  /*01f0*/  @P0 IADD3 R5, PT, PT, R5, 0x1, RZ ;  /* 0x0000000105050810 */ /* 0x000fe40007ffe0ff */
[----:B------:R-:W-:-:S13]  /*0200*/  ISETP.GE.U32.AND P1, PT, R7, R0, PT ;  /* 0x000000000700720c */ /* 0x000fda0003f26070 */
[----:B------:R-:W-:Y:S02]  /*0210*/  @P1 IADD3 R5, PT, PT, R5, 0x1, RZ ;  /* 0x0000000105051810 */ /* 0x000fe40007ffe0ff */
[----:B------:R-:W-:-:S04]  /*0220*/  @!P2 LOP3.LUT R5, RZ, R0, RZ, 0x33, !PT ;  /* 0x00000000ff05a212 */ /* 0x000fc800078e33ff */
[----:B------:R-:W-:-:S04]  /*0230*/  IADD3 R2, PT, PT, R6, R5, RZ ;  /* 0x0000000506027210 */ /* 0x000fc80007ffe0ff */
[C---:B------:R-:W-:Y:S02]  /*0240*/  LOP3.LUT R4, R2.reuse, 0x3, RZ, 0xc0, !PT ;  /* 0x0000000302047812 */ /* 0x040fe400078ec0ff */
[----:B------:R-:W-:Y:S02]  /*0250*/  ISETP.GE.U32.AND P1, PT, R2, 0x3, PT ;  /* 0x000000030200780c */ /* 0x000fe40003f26070 */
[----:B------:R-:W-:-:S13]  /*0260*/  ISETP.NE.AND P0, PT, R4, 0x3, PT ;  /* 0x000000030400780c */ /* 0x000fda0003f05270 */
[----:B-1----:R-:W-:Y:S05]  /*0270*/  @!P0 BRA `(.L_x_1) ;  /* 0x0000000000448947 */ /* 0x002fea0003800000 */
[----:B------:R-:W0:Y:S01]  /*0280*/  LDC.64 R4, c[0x0][0x390] ;  /* 0x0000e400ff047b82 */ /* 0x000e220000000a00 */
[----:B------:R-:W-:-:S04]  /*0290*/  IADD3 R2, PT, PT, R2, 0x1, RZ ;  /* 0x0000000102027810 */ /* 0x000fc80007ffe0ff */
[----:B------:R-:W-:-:S03]  /*02a0*/  LOP3.LUT R2, R2, 0x3, RZ, 0xc0, !PT ;  /* 0x0000000302027812 */ /* 0x000fc600078ec0ff */
[----:B------:R-:W1:Y:S01]  /*02b0*/  LDC.64 R6, c[0x0][0x380] ;  /* 0x0000e000ff067b82 */ /* 0x000e620000000a00 */
[----:B------:R-:W-:-:S07]  /*02c0*/  IADD3 R2, PT, PT, -R2, RZ, RZ ;  /* 0x000000ff02027210 */ /* 0x000fce0007ffe1ff */
[----:B------:R-:W2:Y:S02]  /*02d0*/  LDC.64 R8, c[0x0][0x388] ;  /* 0x0000e200ff087b82 */ /* 0x000ea40000000a00 */
.L_x_2:
[----:B--2---:R-:W-:-:S04]  /*02e0*/  IMAD.WIDE R12, R3, 0x4, R8 ;  /* 0x00000004030c7825 */ /* 0x004fc800078e0208 */
[C---:B-1----:R-:W-:Y:S02]  /*02f0*/  IMAD.WIDE R14, R3.reuse, 0x4, R6 ;  /* 0x00000004030e7825 */ /* 0x042fe400078e0206 */
[----:B------:R-:W2:Y:S04]  /*0300*/  LDG.E R13, desc[UR4][R12.64] ;  /* 0x000000040c0d7981 */ /* 0x000ea8000c1e1900 */
[----:B------:R-:W2:Y:S01]  /*0310*/  LDG.E R14, desc[UR4][R14.64] ;  /* 0x000000040e0e7981 */ /* 0x000ea2000c1e1900 */
[----:B0--3--:R-:W-:Y:S01]  /*0320*/  IMAD.WIDE R10, R3, 0x4, R4 ;  /* 0x00000004030a7825 */ /* 0x009fe200078e0204 */
[----:B------:R-:W-:Y:S02]  /*0330*/  IADD3 R2, PT, PT, R2, 0x1, RZ ;  /* 0x0000000102027810 */ /* 0x000fe40007ffe0ff */
[----:B------:R-:W-:-:S02]  /*0340*/  IADD3 R3, PT, PT, R0, R3, RZ ;  /* 0x0000000300037210 */ /* 0x000fc40007ffe0ff */
[----:B------:R-:W-:Y:S01]  /*0350*/  ISETP.NE.AND P0, PT, R2, RZ, PT ;  /* 0x000000ff0200720c */ /* 0x000fe20003f05270 */
[----:B--2---:R-:W-:-:S05]  /*0360*/  FADD R17, R14, R13 ;  /* 0x0000000d0e117221 */ /* 0x004fca0000000000 */
[----:B------:R3:W-:Y:S07]  /*0370*/  STG.E desc[UR4][R10.64], R17 ;  /* 0x000000110a007986 */ /* 0x0007ee000c101904 */
[----:B------:R-:W-:Y:S05]  /*0380*/  @P0 BRA `(.L_x_2) ;  /* 0xfffffffc00d40947 */ /* 0x000fea000383ffff */
.L_x_1:
[----:B------:R-:W-:Y:S05]  /*0390*/  BSYNC.RECONVERGENT B0 ;  /* 0x0000000000007941 */ /* 0x000fea0003800200 */
.L_x_0:
[----:B------:R-:W-:Y:S05]  /*03a0*/  @!P1 EXIT ;  /* 0x000000000000994d */ /* 0x000fea0003800000 */
.L_x_3:
[----:B------:R-:W3:Y:S08]  /*03b0*/  LDC.64 R4, c[0x0][0x380] ;  /* 0x0000e000ff047b82 */ /* 0x000ef00000000a00 */
[----:B------:R-:W0:Y:S01]  /*03c0*/  LDC.64 R6, c[0x0][0x388] ;  /* 0x0000e200ff067b82 */ /* 0x000e220000000a00 */
[----:B---3--:R-:W-:-:S07]  /*03d0*/  IMAD.WIDE R10, R3, 0x4, R4 ;  /* 0x00000004030a7825 */ /* 0x008fce00078e0204 */
[----:B------:R-:W1:Y:S01]  /*03e0*/  LDC.64 R4, c[0x0][0x390] ;  /* 0x0000e400ff047b82 */ /* 0x000e620000000a00 */
[----:B--2---:R-:W2:Y:S01]  /*03f0*/  LDG.E R2, desc[UR4][R10.64] ;  /* 0x000000040a027981 */ /* 0x004ea2000c1e1900 */
[----:B0-----:R-:W-:-:S05]  /*0400*/  IMAD.WIDE R12, R3, 0x4, R6 ;  /* 0x00000004030c7825 */ /* 0x001fca00078e0206 */
[----:B------:R-:W2:Y:S01]  /*0410*/  LDG.E R7, desc[UR4][R12.64] ;  /* 0x000000040c077981 */ /* 0x000ea2000c1e1900 */
[----:B-1----:R-:W-:-:S04]  /*0420*/  IMAD.WIDE R16, R3, 0x4, R4 ;  /* 0x0000000403107825 */ /* 0x002fc800078e0204 */
[----:B------:R-:W-:-:S04]  /*0430*/  IMAD.WIDE R4, R0, 0x4, R10 ;  /* 0x0000000400047825 */ /* 0x000fc800078e020a */
[----:B--2---:R-:W-:Y:S01]  /*0440*/  FADD R19, R2, R7 ;  /* 0x0000000702137221 */ /* 0x004fe20000000000 */
[----:B------:R-:W-:-:S04]  /*0450*/  IMAD.WIDE R6, R0, 0x4, R12 ;  /* 0x0000000400067825 */ /* 0x000fc800078e020c */
[----:B------:R0:W-:Y:S04]  /*0460*/  STG.E desc[UR4][R16.64], R19 ;  /* 0x0000001310007986 */ /* 0x0001e8000c101904 */
[----:B------:R-:W2:Y:S04]  /*0470*/  LDG.E R2, desc[UR4][R4.64] ;  /* 0x0000000404027981 */ /* 0x000ea8000c1e1900 */
[----:B------:R-:W2:Y:S01]  /*0480*/  LDG.E R15, desc[UR4][R6.64] ;  /* 0x00000004060f7981 */ /* 0x000ea2000c1e1900 */
[----:B------:R-:W-:-:S04]  /*0490*/  IMAD.WIDE R8, R0, 0x4, R16 ;  /* 0x0000000400087825 */ /* 0x000fc800078e0210 */
[----:B------:R-:W-:-:S04]  /*04a0*/  IMAD.WIDE R10, R0, 0x4, R4 ;  /* 0x00000004000a7825 */ /* 0x000fc800078e0204 */
[----:B------:R-:W-:-:S04]  /*04b0*/  IMAD.WIDE R12, R0, 0x4, R6 ;  /* 0x00000004000c7825 */ /* 0x000fc800078e0206 */
[----:B--2---:R-:W-:-:S05]  /*04c0*/  FADD R21, R2, R15 ;  /* 0x0000000f02157221 */ /* 0x004fca0000000000 */
        /* <DEDUP_REMOVED lines=8> */
[----:B------:R-:W1:Y:S04]  /*0550*/  LDG.E R4, desc[UR4][R4.64] ;  /* 0x0000000404047981 */ /* 0x000e68000c1e1900 */
[----:B------:R-:W1:Y:S01]  /*0560*/  LDG.E R7, desc[UR4][R6.64] ;  /* 0x0000000406077981 */ /* 0x000e62000c1e1900 */
[C---:B0-----:R-:W-:Y:S01]  /*0570*/  IMAD.WIDE R16, R0.reuse, 0x4, R14 ;  /* 0x0000000400107825 */ /* 0x041fe200078e020e */
[----:B------:R-:W-:-:S04]  /*0580*/  LEA R3, R0, R3, 0x2 ;  /* 0x0000000300037211 */ /* 0x000fc800078e10ff */
[----:B------:R-:W-:Y:S01]  /*0590*/  ISETP.GE.AND P0, PT, R3, UR6, PT ;  /* 0x0000000603007c0c */ /* 0x000fe2000bf06270 */
[----:B-1----:R-:W-:-:S05]  /*05a0*/  FADD R9, R4, R7 ;  /* 0x0000000704097221 */ /* 0x002fca0000000000 */
[----:B------:R2:W-:Y:S07]  /*05b0*/  STG.E desc[UR4][R16.64], R9 ;  /* 0x0000000910007986 */ /* 0x0005ee000c101904 */
[----:B------:R-:W-:Y:S05]  /*05c0*/  @!P0 BRA `(.L_x_3) ;  /* 0xfffffffc00788947 */ /* 0x000fea000383ffff */
[----:B------:R-:W-:Y:S05]  /*05d0*/  EXIT ;  /* 0x000000000000794d */ /* 0x000fea0003800000 */
.L_x_4:
[----:B------:R-:W-:-:S00]  /*05e0*/  BRA `(.L_x_4) ;  /* 0xfffffffc00fc7947 */ /* 0x000fc0000383ffff */
[----:B------:R-:W-:-:S00]  /*05f0*/  NOP ;  /* 0x0000000000007918 */ /* 0x000fc00000000000 */
        /* <DEDUP_REMOVED lines=8> */
.L_x_5:


//--------------------- .nv.shared.reserved.0     --------------------------
	.section	.nv.shared.reserved.0,"aw",@nobits
	.weak		__nv_reservedSMEM_offset_0_alias
	.size		__nv_reservedSMEM_offset_0_alias, 0, 64
	.other		__nv_reservedSMEM_offset_0_alias,@"STO_CUDA_RESERVED_SHARED STV_DEFAULT"
__nv_reservedSMEM_offset_0_alias:
	.zero		0
	.zero		64


//--------------------- .nv.constant0._Z9tiled_addPfS_S_i --------------------------
	.section	.nv.constant0._Z9tiled_addPfS_S_i,"a",@progbits
	.sectionflags	@""
	.align	4
.nv.constant0._Z9tiled_addPfS_S_i:
	.zero		924


//--------------------- SYMBOLS --------------------------

	.type		.nv.reservedSmem.offset0,@object
	.size		.nv.reservedSmem.offset0,0x4
